	.headerflags	@"EF_CUDA_TEXMODE_UNIFIED EF_CUDA_64BIT_ADDRESS EF_CUDA_SM89 EF_CUDA_VIRTUAL_SM(EF_CUDA_SM89)"
	.elftype	@"ET_EXEC"


//--------------------- .nv.info                  --------------------------
	.section	.nv.info,"",@"SHT_CUDA_INFO"
	.align	4


	//----- nvinfo : EIATTR_REGCOUNT
	.align		4
        /*0000*/ 	.byte	0x04, 0x2f
        /*0002*/ 	.short	(.L_5 - .L_4)
	.align		4
.L_4:
        /*0004*/ 	.word	index@(triton__0d1d2d3d4d5d6d7d8de9de)
        /*0008*/ 	.word	0x00000040


	//----- nvinfo : EIATTR_MAX_STACK_SIZE
	.align		4
.L_5:
        /*000c*/ 	.byte	0x04, 0x23
        /*000e*/ 	.short	(.L_7 - .L_6)
	.align		4
.L_6:
        /*0010*/ 	.word	index@(triton__0d1d2d3d4d5d6d7d8de9de)
        /*0014*/ 	.word	0x00000000


	//----- nvinfo : EIATTR_MIN_STACK_SIZE
	.align		4
.L_7:
        /*0018*/ 	.byte	0x04, 0x12
        /*001a*/ 	.short	(.L_9 - .L_8)
	.align		4
.L_8:
        /*001c*/ 	.word	index@(triton__0d1d2d3d4d5d6d7d8de9de)
        /*0020*/ 	.word	0x00000000


	//----- nvinfo : EIATTR_FRAME_SIZE
	.align		4
.L_9:
        /*0024*/ 	.byte	0x04, 0x11
        /*0026*/ 	.short	(.L_11 - .L_10)
	.align		4
.L_10:
        /*0028*/ 	.word	index@(triton__0d1d2d3d4d5d6d7d8de9de)
        /*002c*/ 	.word	0x00000000
.L_11:


//--------------------- .nv.info.triton__0d1d2d3d4d5d6d7d8de9de --------------------------
	.section	.nv.info.triton__0d1d2d3d4d5d6d7d8de9de,"",@"SHT_CUDA_INFO"
	.align	4


	//----- nvinfo : EIATTR_CUDA_API_VERSION
	.align		4
        /*0000*/ 	.byte	0x04, 0x37
        /*0002*/ 	.short	(.L_13 - .L_12)
.L_12:
        /*0004*/ 	.word	0x0000007b


	//----- nvinfo : EIATTR_PARAM_CBANK
	.align		4
.L_13:
        /*0008*/ 	.byte	0x04, 0x0a
        /*000a*/ 	.short	(.L_15 - .L_14)
	.align		4
.L_14:
        /*000c*/ 	.word	index@(.nv.constant0.triton__0d1d2d3d4d5d6d7d8de9de)
        /*0010*/ 	.short	0x0160
        /*0012*/ 	.short	0x0048


	//----- nvinfo : EIATTR_CBANK_PARAM_SIZE
	.align		4
.L_15:
        /*0014*/ 	.byte	0x03, 0x19
        /*0016*/ 	.short	0x0048


	//----- nvinfo : EIATTR_KPARAM_INFO
	.align		4
        /*0018*/ 	.byte	0x04, 0x17
        /*001a*/ 	.short	(.L_17 - .L_16)
.L_16:
        /*001c*/ 	.word	0x00000000
        /*0020*/ 	.short	0x0009
        /*0022*/ 	.short	0x0044
        /*0024*/ 	.byte	0x00, 0xf0, 0x11, 0x00


	//----- nvinfo : EIATTR_KPARAM_INFO
	.align		4
.L_17:
        /*0028*/ 	.byte	0x04, 0x17
        /*002a*/ 	.short	(.L_19 - .L_18)
.L_18:
        /*002c*/ 	.word	0x00000000
        /*0030*/ 	.short	0x0008
        /*0032*/ 	.short	0x0040
        /*0034*/ 	.byte	0x00, 0xf0, 0x11, 0x00


	//----- nvinfo : EIATTR_KPARAM_INFO
	.align		4
.L_19:
        /*0038*/ 	.byte	0x04, 0x17
        /*003a*/ 	.short	(.L_21 - .L_20)
.L_20:
        /*003c*/ 	.word	0x00000000
        /*0040*/ 	.short	0x0007
        /*0042*/ 	.short	0x0038
        /*0044*/ 	.byte	0x00, 0xf0, 0x21, 0x00


	//----- nvinfo : EIATTR_KPARAM_INFO
	.align		4
.L_21:
        /*0048*/ 	.byte	0x04, 0x17
        /*004a*/ 	.short	(.L_23 - .L_22)
.L_22:
        /*004c*/ 	.word	0x00000000
        /*0050*/ 	.short	0x0006
        /*0052*/ 	.short	0x0030
        /*0054*/ 	.byte	0x00, 0xf0, 0x21, 0x00


	//----- nvinfo : EIATTR_KPARAM_INFO
	.align		4
.L_23:
        /*0058*/ 	.byte	0x04, 0x17
        /*005a*/ 	.short	(.L_25 - .L_24)
.L_24:
        /*005c*/ 	.word	0x00000000
        /*0060*/ 	.short	0x0005
        /*0062*/ 	.short	0x0028
        /*0064*/ 	.byte	0x00, 0xf0, 0x21, 0x00


	//----- nvinfo : EIATTR_KPARAM_INFO
	.align		4
.L_25:
        /*0068*/ 	.byte	0x04, 0x17
        /*006a*/ 	.short	(.L_27 - .L_26)
.L_26:
        /*006c*/ 	.word	0x00000000
        /*0070*/ 	.short	0x0004
        /*0072*/ 	.short	0x0020
        /*0074*/ 	.byte	0x00, 0xf0, 0x21, 0x00


	//----- nvinfo : EIATTR_KPARAM_INFO
	.align		4
.L_27:
        /*0078*/ 	.byte	0x04, 0x17
        /*007a*/ 	.short	(.L_29 - .L_28)
.L_28:
        /*007c*/ 	.word	0x00000000
        /*0080*/ 	.short	0x0003
        /*0082*/ 	.short	0x0018
        /*0084*/ 	.byte	0x00, 0xf0, 0x21, 0x00


	//----- nvinfo : EIATTR_KPARAM_INFO
	.align		4
.L_29:
        /*0088*/ 	.byte	0x04, 0x17
        /*008a*/ 	.short	(.L_31 - .L_30)
.L_30:
        /*008c*/ 	.word	0x00000000
        /*0090*/ 	.short	0x0002
        /*0092*/ 	.short	0x0010
        /*0094*/ 	.byte	0x00, 0xf0, 0x21, 0x00


	//----- nvinfo : EIATTR_KPARAM_INFO
	.align		4
.L_31:
        /*0098*/ 	.byte	0x04, 0x17
        /*009a*/ 	.short	(.L_33 - .L_32)
.L_32:
        /*009c*/ 	.word	0x00000000
        /*00a0*/ 	.short	0x0001
        /*00a2*/ 	.short	0x0008
        /*00a4*/ 	.byte	0x00, 0xf0, 0x21, 0x00


	//----- nvinfo : EIATTR_KPARAM_INFO
	.align		4
.L_33:
        /*00a8*/ 	.byte	0x04, 0x17
        /*00aa*/ 	.short	(.L_35 - .L_34)
.L_34:
        /*00ac*/ 	.word	0x00000000
        /*00b0*/ 	.short	0x0000
        /*00b2*/ 	.short	0x0000
        /*00b4*/ 	.byte	0x00, 0xf0, 0x21, 0x00


	//----- nvinfo : EIATTR_MAXREG_COUNT
	.align		4
.L_35:
        /*00b8*/ 	.byte	0x03, 0x1b
        /*00ba*/ 	.short	0x00ff


	//----- nvinfo : EIATTR_EXTERNS
	.align		4
        /*00bc*/ 	.byte	0x04, 0x0f
        /*00be*/ 	.short	(.L_37 - .L_36)


	//   ....[0]....
	.align		4
.L_36:
        /*00c0*/ 	.word	index@(__assertfail)


	//----- nvinfo : EIATTR_COOP_GROUP_MASK_REGIDS
	.align		4
.L_37:
        /*00c4*/ 	.byte	0x04, 0x29
        /*00c6*/ 	.short	(.L_39 - .L_38)


	//   ....[0]....
.L_38:
        /*00c8*/ 	.word	0xffffffff


	//   ....[1]....
        /*00cc*/ 	.word	0xffffffff


	//   ....[2]....
        /*00d0*/ 	.word	0xffffffff


	//   ....[3]....
        /*00d4*/ 	.word	0xffffffff


	//   ....[4]....
        /*00d8*/ 	.word	0xffffffff


	//   ....[5]....
        /*00dc*/ 	.word	0xffffffff


	//   ....[6]....
        /*00e0*/ 	.word	0xffffffff


	//   ....[7]....
        /*00e4*/ 	.word	0xffffffff


	//   ....[8]....
        /*00e8*/ 	.word	0xffffffff


	//   ....[9]....
        /*00ec*/ 	.word	0xffffffff


	//   ....[10]....
        /*00f0*/ 	.word	0xffffffff


	//   ....[11]....
        /*00f4*/ 	.word	0xffffffff


	//   ....[12]....
        /*00f8*/ 	.word	0xffffffff


	//   ....[13]....
        /*00fc*/ 	.word	0xffffffff


	//   ....[14]....
        /*0100*/ 	.word	0xffffffff


	//   ....[15]....
        /*0104*/ 	.word	0xffffffff


	//----- nvinfo : EIATTR_COOP_GROUP_INSTR_OFFSETS
	.align		4
.L_39:
        /*0108*/ 	.byte	0x04, 0x28
        /*010a*/ 	.short	(.L_41 - .L_40)


	//   ....[0]....
.L_40:
        /*010c*/ 	.word	0x00000510


	//   ....[1]....
        /*0110*/ 	.word	0x00000530


	//   ....[2]....
        /*0114*/ 	.word	0x00000550


	//   ....[3]....
        /*0118*/ 	.word	0x00000570


	//   ....[4]....
        /*011c*/ 	.word	0x00000590


	//   ....[5]....
        /*0120*/ 	.word	0x00000630


	//   ....[6]....
        /*0124*/ 	.word	0x00000650


	//   ....[7]....
        /*0128*/ 	.word	0x00000680


	//   ....[8]....
        /*012c*/ 	.word	0x000013d0


	//   ....[9]....
        /*0130*/ 	.word	0x00001410


	//   ....[10]....
        /*0134*/ 	.word	0x00001430


	//   ....[11]....
        /*0138*/ 	.word	0x00001450


	//   ....[12]....
        /*013c*/ 	.word	0x00001470


	//   ....[13]....
        /*0140*/ 	.word	0x000014d0


	//   ....[14]....
        /*0144*/ 	.word	0x000014f0


	//   ....[15]....
        /*0148*/ 	.word	0x00001510


	//----- nvinfo : EIATTR_EXIT_INSTR_OFFSETS
	.align		4
.L_41:
        /*014c*/ 	.byte	0x04, 0x1c
        /*014e*/ 	.short	(.L_43 - .L_42)


	//   ....[0]....
.L_42:
        /*0150*/ 	.word	0x00001a70


	//----- nvinfo : EIATTR_MAX_THREADS
	.align		4
.L_43:
        /*0154*/ 	.byte	0x04, 0x05
        /*0156*/ 	.short	(.L_45 - .L_44)
.L_44:
        /*0158*/ 	.word	0x00000100
        /*015c*/ 	.word	0x00000001
        /*0160*/ 	.word	0x00000001
.L_45:


//--------------------- .nv.rel.action            --------------------------
	.section	.nv.rel.action,"",@"SHT_CUDA_RELOCINFO"
	.align	8
	.sectionentsize	8
        /*0000*/ 	.byte	0x73, 0x00, 0x00, 0x00, 0x00, 0x00, 0x00, 0x00, 0x00, 0x00, 0x00, 0x11, 0x25, 0x00, 0x05, 0x36


//--------------------- .nv.constant0.triton__0d1d2d3d4d5d6d7d8de9de --------------------------
	.section	.nv.constant0.triton__0d1d2d3d4d5d6d7d8de9de,"a",@progbits
	.align	4
.nv.constant0.triton__0d1d2d3d4d5d6d7d8de9de:
	.zero		424


//--------------------- .text.triton__0d1d2d3d4d5d6d7d8de9de --------------------------
	.section	.text.triton__0d1d2d3d4d5d6d7d8de9de,"ax",@progbits
	.sectionflags	@"SHF_BARRIERS=1"
	.sectioninfo	@"SHI_REGISTERS=64"
	.align	128
        .global         triton__0d1d2d3d4d5d6d7d8de9de
        .type           triton__0d1d2d3d4d5d6d7d8de9de,@function
        .size           triton__0d1d2d3d4d5d6d7d8de9de,(.L_x_4 - triton__0d1d2d3d4d5d6d7d8de9de)
        .other          triton__0d1d2d3d4d5d6d7d8de9de,@"STO_CUDA_ENTRY STV_DEFAULT"
triton__0d1d2d3d4d5d6d7d8de9de:
.text.triton__0d1d2d3d4d5d6d7d8de9de:
[----:B------:R-:W-:-:S02]  /*0000*/  MOV R1, c[0x0][0x28] ;  /* 0x00000a0000017a02 */ /* 0x000fc40000000f00 */
[----:B------:R-:W0:Y:S01]  /*0010*/  S2R R19, SR_TID.X ;  /* 0x0000000000137919 */ /* 0x000e220000002100 */
[----:B------:R-:W-:Y:S01]  /*0020*/  IMAD.MOV.U32 R5, RZ, RZ, 0x2 ;  /* 0x00000002ff057424 */ /* 0x000fe200078e00ff */
[----:B------:R-:W-:Y:S01]  /*0030*/  CS2R R8, SRZ ;  /* 0x0000000000087805 */ /* 0x000fe2000001ff00 */
[----:B------:R-:W-:Y:S01]  /*0040*/  CS2R R10, SRZ ;  /* 0x00000000000a7805 */ /* 0x000fe2000001ff00 */
[----:B------:R-:W1:Y:S01]  /*0050*/  S2R R60, SR_CTAID.X ;  /* 0x00000000003c7919 */ /* 0x000e620000002500 */
[----:B------:R-:W-:Y:S01]  /*0060*/  ULDC.64 UR38, c[0x0][0x118] ;  /* 0x0000460000267ab9 */ /* 0x000fe20000000a00 */
[----:B0-----:R-:W-:-:S04]  /*0070*/  LOP3.LUT R18, R19, 0xff, RZ, 0xc0, !PT ;  /* 0x000000ff13127812 */ /* 0x001fc800078ec0ff */
[----:B------:R-:W-:-:S04]  /*0080*/  SHF.L.U32 R53, R18, 0x3, RZ ;  /* 0x0000000312357819 */ /* 0x000fc800000006ff */
[----:B------:R-:W-:Y:S01]  /*0090*/  IADD3 R2, R53, 0x800, RZ ;  /* 0x0000080035027810 */ /* 0x000fe20007ffe0ff */
[----:B-1----:R-:W-:-:S03]  /*00a0*/  IMAD R4, R60, 0xe00, R53 ;  /* 0x00000e003c047824 */ /* 0x002fc600078e0235 */
[----:B------:R-:W-:Y:S02]  /*00b0*/  ISETP.GE.U32.AND P0, PT, R2, 0xe00, PT ;  /* 0x00000e000200780c */ /* 0x000fe40003f06070 */
[----:B------:R-:W-:-:S05]  /*00c0*/  IADD3 R2, R4, 0x800, RZ ;  /* 0x0000080004027810 */ /* 0x000fca0007ffe0ff */
[----:B------:R-:W-:-:S04]  /*00d0*/  IMAD.WIDE R2, R2, R5, c[0x0][0x160] ;  /* 0x0000580002027625 */ /* 0x000fc800078e0205 */
[----:B------:R-:W-:Y:S02]  /*00e0*/  IMAD.WIDE R4, R4, R5, c[0x0][0x160] ;  /* 0x0000580004047625 */ /* 0x000fe400078e0205 */
[----:B------:R-:W2:Y:S04]  /*00f0*/  @!P0 LDG.E.EL.128 R8, [R2.64] ;  /* 0x0000002602088981 */ /* 0x000ea8000c2e1d00 */
[----:B------:R-:W3:Y:S01]  /*0100*/  LDG.E.EL.128 R4, [R4.64] ;  /* 0x0000002604047981 */ /* 0x000ee2000c2e1d00 */
[C---:B------:R-:W-:Y:S02]  /*0110*/  LOP3.LUT P2, RZ, R19.reuse, 0x1f, RZ, 0xc0, !PT ;  /* 0x0000001f13ff7812 */ /* 0x040fe4000784c0ff */
[----:B------:R-:W-:Y:S02]  /*0120*/  ISETP.GE.AND P1, PT, R19, 0x8, PT ;  /* 0x000000081300780c */ /* 0x000fe40003f26270 */
[----:B--2---:R-:W-:-:S02]  /*0130*/  SEL R12, R8, RZ, !P0 ;  /* 0x000000ff080c7207 */ /* 0x004fc40004000000 */
[----:B------:R-:W-:Y:S02]  /*0140*/  SEL R13, R9, RZ, !P0 ;  /* 0x000000ff090d7207 */ /* 0x000fe40004000000 */
[C---:B------:R-:W-:Y:S01]  /*0150*/  PRMT R16, R12.reuse, 0x7632, R16 ;  /* 0x000076320c107816 */ /* 0x040fe20000000010 */
[----:B------:R-:W-:Y:S01]  /*0160*/  IMAD.U32 R12, R12, 0x10000, RZ ;  /* 0x000100000c0c7824 */ /* 0x000fe200078e00ff */
[----:B------:R-:W-:Y:S02]  /*0170*/  SEL R14, R10, RZ, !P0 ;  /* 0x000000ff0a0e7207 */ /* 0x000fe40004000000 */
[----:B---3--:R-:W-:Y:S01]  /*0180*/  PRMT R8, R4, 0x7632, R8 ;  /* 0x0000763204087816 */ /* 0x008fe20000000008 */
[----:B------:R-:W-:Y:S01]  /*0190*/  FMUL R12, R12, R12 ;  /* 0x0000000c0c0c7220 */ /* 0x000fe20000400000 */
[----:B------:R-:W-:Y:S02]  /*01a0*/  SHF.L.U32 R10, R4, 0x10, RZ ;  /* 0x00000010040a7819 */ /* 0x000fe400000006ff */
[C---:B------:R-:W-:Y:S01]  /*01b0*/  PRMT R4, R13.reuse, 0x7632, R4 ;  /* 0x000076320d047816 */ /* 0x040fe20000000004 */
[----:B------:R-:W-:Y:S01]  /*01c0*/  IMAD.U32 R13, R13, 0x10000, RZ ;  /* 0x000100000d0d7824 */ /* 0x000fe200078e00ff */
[----:B------:R-:W-:-:S02]  /*01d0*/  SHF.L.U32 R16, R16, 0x10, RZ ;  /* 0x0000001010107819 */ /* 0x000fc400000006ff */
[----:B------:R-:W-:Y:S01]  /*01e0*/  SHF.L.U32 R4, R4, 0x10, RZ ;  /* 0x0000001004047819 */ /* 0x000fe200000006ff */
[----:B------:R-:W-:Y:S01]  /*01f0*/  FMUL R13, R13, R13 ;  /* 0x0000000d0d0d7220 */ /* 0x000fe20000400000 */
[----:B------:R-:W-:Y:S01]  /*0200*/  SEL R15, R11, RZ, !P0 ;  /* 0x000000ff0b0f7207 */ /* 0x000fe20004000000 */
[----:B------:R-:W-:Y:S01]  /*0210*/  FMUL R16, R16, R16 ;  /* 0x0000001010107220 */ /* 0x000fe20000400000 */
[C---:B------:R-:W-:Y:S01]  /*0220*/  PRMT R9, R5.reuse, 0x7632, R9 ;  /* 0x0000763205097816 */ /* 0x040fe20000000009 */
[----:B------:R-:W-:Y:S01]  /*0230*/  FMUL R4, R4, R4 ;  /* 0x0000000404047220 */ /* 0x000fe20000400000 */
[----:B------:R-:W-:Y:S02]  /*0240*/  SHF.L.U32 R11, R5, 0x10, RZ ;  /* 0x00000010050b7819 */ /* 0x000fe400000006ff */
[----:B------:R-:W-:Y:S02]  /*0250*/  FSEL R5, R12, -RZ, !P0 ;  /* 0x800000ff0c057208 */ /* 0x000fe40004000000 */
[----:B------:R-:W-:-:S02]  /*0260*/  SHF.L.U32 R8, R8, 0x10, RZ ;  /* 0x0000001008087819 */ /* 0x000fc400000006ff */
[----:B------:R-:W-:Y:S01]  /*0270*/  FSEL R17, R16, -RZ, !P0 ;  /* 0x800000ff10117208 */ /* 0x000fe20004000000 */
[----:B------:R-:W-:Y:S01]  /*0280*/  FFMA R5, R10, R10, R5 ;  /* 0x0000000a0a057223 */ /* 0x000fe20000000005 */
[----:B------:R-:W-:Y:S02]  /*0290*/  FSEL R10, R13, -RZ, !P0 ;  /* 0x800000ff0d0a7208 */ /* 0x000fe40004000000 */
[----:B------:R-:W-:Y:S01]  /*02a0*/  FSEL R12, R4, -RZ, !P0 ;  /* 0x800000ff040c7208 */ /* 0x000fe20004000000 */
[----:B------:R-:W-:Y:S01]  /*02b0*/  FFMA R8, R8, R8, R17 ;  /* 0x0000000808087223 */ /* 0x000fe20000000011 */
[C---:B------:R-:W-:Y:S01]  /*02c0*/  PRMT R4, R14.reuse, 0x7632, R4 ;  /* 0x000076320e047816 */ /* 0x040fe20000000004 */
[----:B------:R-:W-:Y:S01]  /*02d0*/  FFMA R10, R11, R11, R10 ;  /* 0x0000000b0b0a7223 */ /* 0x000fe2000000000a */
[----:B------:R-:W-:Y:S01]  /*02e0*/  SHF.L.U32 R14, R14, 0x10, RZ ;  /* 0x000000100e0e7819 */ /* 0x000fe200000006ff */
[----:B------:R-:W-:Y:S01]  /*02f0*/  FADD R11, R5, R8 ;  /* 0x00000008050b7221 */ /* 0x000fe20000000000 */
[----:B------:R-:W-:Y:S01]  /*0300*/  SHF.L.U32 R9, R9, 0x10, RZ ;  /* 0x0000001009097819 */ /* 0x000fe200000006ff */
[----:B------:R-:W-:Y:S01]  /*0310*/  IMAD.U32 R5, R4, 0x10000, RZ ;  /* 0x0001000004057824 */ /* 0x000fe200078e00ff */
[C---:B------:R-:W-:Y:S01]  /*0320*/  PRMT R4, R15.reuse, 0x7632, R4 ;  /* 0x000076320f047816 */ /* 0x040fe20000000004 */
[----:B------:R-:W-:Y:S01]  /*0330*/  FMUL R14, R14, R14 ;  /* 0x0000000e0e0e7220 */ /* 0x000fe20000400000 */
[----:B------:R-:W-:Y:S01]  /*0340*/  SHF.L.U32 R15, R15, 0x10, RZ ;  /* 0x000000100f0f7819 */ /* 0x000fe200000006ff */
[----:B------:R-:W-:Y:S01]  /*0350*/  FFMA R12, R9, R9, R12 ;  /* 0x00000009090c7223 */ /* 0x000fe2000000000c */
[C---:B------:R-:W-:Y:S01]  /*0360*/  PRMT R2, R6.reuse, 0x7632, R2 ;  /* 0x0000763206027816 */ /* 0x040fe20000000002 */
[----:B------:R-:W-:Y:S01]  /*0370*/  FMUL R5, R5, R5 ;  /* 0x0000000505057220 */ /* 0x000fe20000400000 */
[----:B------:R-:W-:Y:S01]  /*0380*/  SHF.L.U32 R6, R6, 0x10, RZ ;  /* 0x0000001006067819 */ /* 0x000fe200000006ff */
[----:B------:R-:W-:Y:S01]  /*0390*/  FADD R11, R10, R11 ;  /* 0x0000000b0a0b7221 */ /* 0x000fe20000000000 */
[----:B------:R-:W-:Y:S01]  /*03a0*/  FSEL R9, R14, -RZ, !P0 ;  /* 0x800000ff0e097208 */ /* 0x000fe20004000000 */
[----:B------:R-:W-:Y:S01]  /*03b0*/  IMAD.U32 R4, R4, 0x10000, RZ ;  /* 0x0001000004047824 */ /* 0x000fe200078e00ff */
[----:B------:R-:W-:Y:S01]  /*03c0*/  FMUL R15, R15, R15 ;  /* 0x0000000f0f0f7220 */ /* 0x000fe20000400000 */
[----:B------:R-:W-:Y:S01]  /*03d0*/  SHF.L.U32 R2, R2, 0x10, RZ ;  /* 0x0000001002027819 */ /* 0x000fe200000006ff */
[----:B------:R-:W-:Y:S01]  /*03e0*/  FADD R12, R12, R11 ;  /* 0x0000000b0c0c7221 */ /* 0x000fe20000000000 */
[----:B------:R-:W-:Y:S01]  /*03f0*/  FSEL R5, R5, -RZ, !P0 ;  /* 0x800000ff05057208 */ /* 0x000fe20004000000 */
[----:B------:R-:W-:Y:S01]  /*0400*/  FFMA R9, R6, R6, R9 ;  /* 0x0000000606097223 */ /* 0x000fe20000000009 */
[----:B------:R-:W-:Y:S01]  /*0410*/  FMUL R4, R4, R4 ;  /* 0x0000000404047220 */ /* 0x000fe20000400000 */
[C---:B------:R-:W-:Y:S01]  /*0420*/  PRMT R3, R7.reuse, 0x7632, R3 ;  /* 0x0000763207037816 */ /* 0x040fe20000000003 */
[----:B------:R-:W-:Y:S01]  /*0430*/  IMAD.U32 R7, R7, 0x10000, RZ ;  /* 0x0001000007077824 */ /* 0x000fe200078e00ff */
[----:B------:R-:W-:Y:S01]  /*0440*/  FSEL R6, R15, -RZ, !P0 ;  /* 0x800000ff0f067208 */ /* 0x000fe20004000000 */
[----:B------:R-:W-:Y:S01]  /*0450*/  FFMA R5, R2, R2, R5 ;  /* 0x0000000202057223 */ /* 0x000fe20000000005 */
[----:B------:R-:W-:Y:S01]  /*0460*/  FADD R12, R9, R12 ;  /* 0x0000000c090c7221 */ /* 0x000fe20000000000 */
[----:B------:R-:W-:-:S02]  /*0470*/  SHF.L.U32 R3, R3, 0x10, RZ ;  /* 0x0000001003037819 */ /* 0x000fc400000006ff */
[----:B------:R-:W-:Y:S01]  /*0480*/  FSEL R4, R4, -RZ, !P0 ;  /* 0x800000ff04047208 */ /* 0x000fe20004000000 */
[----:B------:R-:W-:Y:S01]  /*0490*/  FFMA R6, R7, R7, R6 ;  /* 0x0000000707067223 */ /* 0x000fe20000000006 */
[----:B------:R-:W-:Y:S01]  /*04a0*/  FADD R5, R5, R12 ;  /* 0x0000000c05057221 */ /* 0x000fe20000000000 */
[----:B------:R-:W-:Y:S02]  /*04b0*/  SHF.R.U32.HI R8, RZ, 0x3, R19 ;  /* 0x00000003ff087819 */ /* 0x000fe40000011613 */
[----:B------:R-:W-:Y:S01]  /*04c0*/  FFMA R4, R3, R3, R4 ;  /* 0x0000000303047223 */ /* 0x000fe20000000004 */
[----:B------:R-:W-:Y:S01]  /*04d0*/  FADD R5, R6, R5 ;  /* 0x0000000506057221 */ /* 0x000fe20000000000 */
[----:B------:R-:W-:Y:S02]  /*04e0*/  LOP3.LUT R8, R8, 0x1c, RZ, 0xc0, !PT ;  /* 0x0000001c08087812 */ /* 0x000fe400078ec0ff */
[----:B------:R-:W-:Y:S01]  /*04f0*/  LOP3.LUT P0, RZ, R19, 0x7, RZ, 0xc0, !PT ;  /* 0x0000000713ff7812 */ /* 0x000fe2000780c0ff */
[----:B------:R-:W-:-:S05]  /*0500*/  FADD R4, R4, R5 ;  /* 0x0000000504047221 */ /* 0x000fca0000000000 */
[----:B------:R-:W0:Y:S02]  /*0510*/  SHFL.BFLY PT, R3, R4, 0x10, 0x1f ;  /* 0x0e001f0004037f89 */ /* 0x000e2400000e0000 */
[----:B0-----:R-:W-:-:S05]  /*0520*/  FADD R3, R4, R3 ;  /* 0x0000000304037221 */ /* 0x001fca0000000000 */
        /* <DEDUP_REMOVED lines=8> */
[----:B------:R-:W-:Y:S04]  /*05b0*/  @!P2 STS [R8], R7 ;  /* 0x000000070800a388 */ /* 0x000fe80000000800 */
[----:B------:R-:W-:Y:S06]  /*05c0*/  BAR.SYNC 0x0 ;  /* 0x0000000000007b1d */ /* 0x000fec0000000000 */
[----:B------:R-:W0:Y:S01]  /*05d0*/  @!P1 LDS R0, [R19.X4] ;  /* 0x0000000013009984 */ /* 0x000e220000004800 */
[----:B------:R-:W-:Y:S01]  /*05e0*/  ISETP.LT.AND P1, PT, R19, 0x8, !P0 ;  /* 0x000000081300780c */ /* 0x000fe20004721270 */
[----:B------:R-:W-:Y:S01]  /*05f0*/  UMOV UR6, 0x3800 ;  /* 0x0000380000067882 */ /* 0x000fe20000000000 */
[----:B------:R-:W-:Y:S01]  /*0600*/  SHF.L.U32 R55, R18, 0x2, RZ ;  /* 0x0000000212377819 */ /* 0x000fe200000006ff */
[----:B------:R-:W-:Y:S01]  /*0610*/  ULDC.64 UR36, c[0x0][0x178] ;  /* 0x00005e0000247ab9 */ /* 0x000fe20000000a00 */
[----:B------:R-:W-:Y:S01]  /*0620*/  P2R R54, PR, RZ, 0x2 ;  /* 0x00000002ff367803 */ /* 0x000fe20000000000 */
[----:B0-----:R-:W0:Y:S02]  /*0630*/  SHFL.BFLY PT, R3, R0, 0x4, 0x1f ;  /* 0x0c801f0000037f89 */ /* 0x001e2400000e0000 */
[----:B0-----:R-:W-:-:S05]  /*0640*/  FADD R4, R0, R3 ;  /* 0x0000000300047221 */ /* 0x001fca0000000000 */
[----:B------:R-:W0:Y:S02]  /*0650*/  SHFL.BFLY PT, R3, R4, 0x2, 0x1f ;  /* 0x0c401f0004037f89 */ /* 0x000e2400000e0000 */
[----:B0-----:R-:W-:Y:S01]  /*0660*/  FADD R5, R4, R3 ;  /* 0x0000000304057221 */ /* 0x001fe20000000000 */
[----:B------:R-:W-:-:S04]  /*0670*/  MOV R3, 0x8 ;  /* 0x0000000800037802 */ /* 0x000fc80000000f00 */
[----:B------:R-:W0:Y:S02]  /*0680*/  SHFL.BFLY PT, R2, R5, 0x1, 0x1f ;  /* 0x0c201f0005027f89 */ /* 0x000e2400000e0000 */
[----:B0-----:R-:W-:Y:S01]  /*0690*/  FADD R6, R5, R2 ;  /* 0x0000000205067221 */ /* 0x001fe20000000000 */
[----:B------:R-:W-:-:S04]  /*06a0*/  IMAD.WIDE R2, R60, R3, c[0x0][0x170] ;  /* 0x00005c003c027625 */ /* 0x000fc800078e0203 */
[----:B------:R-:W-:Y:S04]  /*06b0*/  @P1 STS [R19.X4], R6 ;  /* 0x0000000613001388 */ /* 0x000fe80000004800 */
[----:B------:R-:W-:Y:S06]  /*06c0*/  BAR.SYNC 0x0 ;  /* 0x0000000000007b1d */ /* 0x000fec0000000000 */
[----:B------:R-:W2:Y:S01]  /*06d0*/  LDG.E.EL.64 R2, [R2.64] ;  /* 0x0000002602027981 */ /* 0x000ea2000c2e1b00 */
[----:B------:R-:W-:Y:S01]  /*06e0*/  IMAD.MOV.U32 R5, RZ, RZ, 0x39924925 ;  /* 0x39924925ff057424 */ /* 0x000fe200078e00ff */
[----:B------:R-:W-:Y:S01]  /*06f0*/  CS2R R28, SRZ ;  /* 0x00000000001c7805 */ /* 0x000fe2000001ff00 */
[----:B------:R-:W-:Y:S01]  /*0700*/  CS2R R26, SRZ ;  /* 0x00000000001a7805 */ /* 0x000fe2000001ff00 */
[----:B------:R-:W0:Y:S01]  /*0710*/  LDS R0, [RZ] ;  /* 0x00000000ff007984 */ /* 0x000e220000000800 */
[----:B------:R-:W-:Y:S01]  /*0720*/  CS2R R24, SRZ ;  /* 0x0000000000187805 */ /* 0x000fe2000001ff00 */
[----:B------:R-:W-:Y:S01]  /*0730*/  CS2R R22, SRZ ;  /* 0x0000000000167805 */ /* 0x000fe2000001ff00 */
[----:B------:R-:W-:Y:S01]  /*0740*/  SHF.L.U32 R61, R18, 0x5, RZ ;  /* 0x00000005123d7819 */ /* 0x000fe200000006ff */
[----:B------:R-:W-:Y:S01]  /*0750*/  UPLOP3.LUT UP0, UPT, UPT, UPT, UPT, 0x80, 0x0 ;  /* 0x000000000000789c */ /* 0x000fe20003f0f070 */
[----:B0-----:R-:W-:Y:S01]  /*0760*/  FFMA R0, R0, R5, 9.9999997473787516356e-06 ;  /* 0x3727c5ac00007423 */ /* 0x001fe20000000005 */
[----:B--2---:R0:W1:Y:S08]  /*0770*/  R2UR UR4, R2 ;  /* 0x00000000020473c2 */ /* 0x00407000000e0000 */
[----:B------:R2:W3:Y:S01]  /*0780*/  R2UR UR5, R3 ;  /* 0x00000000030573c2 */ /* 0x0004e200000e0000 */
[----:B0-----:R0:W4:Y:S01]  /*0790*/  MUFU.RSQ R2, R0 ;  /* 0x0000000000027308 */ /* 0x0011220000001400 */
[----:B--2---:R-:W-:-:S02]  /*07a0*/  IADD3 R3, R53, 0x4, RZ ;  /* 0x0000000435037810 */ /* 0x004fc40007ffe0ff */
[----:B0-----:R-:W-:Y:S01]  /*07b0*/  IADD3 R0, R55, 0x400, RZ ;  /* 0x0000040037007810 */ /* 0x001fe20007ffe0ff */
[----:B-1----:R-:W-:Y:S02]  /*07c0*/  UIADD3 UR41, UP2, UR4, 0x46600, URZ ;  /* 0x0004660004297890 */ /* 0x002fe4000ff5e03f */
[----:B---3--:R-:W-:Y:S02]  /*07d0*/  UISETP.GE.AND UP1, UPT, UR5, URZ, UPT ;  /* 0x0000003f0500728c */ /* 0x008fe4000bf26270 */
[----:B------:R-:W-:Y:S02]  /*07e0*/  UIADD3.X UR42, URZ, UR5, URZ, UP2, !UPT ;  /* 0x000000053f2a7290 */ /* 0x000fe400097fe43f */
[----:B------:R-:W-:Y:S02]  /*07f0*/  USEL UR41, UR41, UR4, !UP1 ;  /* 0x0000000429297287 */ /* 0x000fe4000c800000 */
[----:B------:R-:W-:Y:S02]  /*0800*/  USEL UR42, UR42, UR5, !UP1 ;  /* 0x000000052a2a7287 */ /* 0x000fe4000c800000 */
[----:B------:R-:W-:-:S02]  /*0810*/  UIMAD.WIDE.U32 UR36, UR41, UR6, UR36 ;  /* 0x00000006292472a5 */ /* 0x000fc4000f8e0024 */
[----:B------:R-:W-:Y:S02]  /*0820*/  UIMAD UR40, UR42, 0x3800, URZ ;  /* 0x000038002a2878a4 */ /* 0x000fe4000f8e023f */
[----:B------:R-:W-:Y:S02]  /*0830*/  UMOV UR4, URZ ;  /* 0x0000003f00047c82 */ /* 0x000fe40008000000 */
[----:B----4-:R-:W-:-:S02]  /*0840*/  UIADD3 UR40, UR37, UR40, URZ ;  /* 0x0000002825287290 */ /* 0x010fc4000fffe03f */
.L_x_1:
[C---:B------:R-:W-:Y:S01]  /*0850*/  LOP3.LUT R16, R53.reuse, UR4, RZ, 0xfc, !PT ;  /* 0x0000000435107c12 */ /* 0x040fe2000f8efcff */
[----:B0-----:R-:W-:Y:S01]  /*0860*/  CS2R R8, SRZ ;  /* 0x0000000000087805 */ /* 0x001fe2000001ff00 */
[----:B------:R-:W-:Y:S01]  /*0870*/  MOV R33, 0x2 ;  /* 0x0000000200217802 */ /* 0x000fe20000000f00 */
[----:B------:R-:W-:Y:S01]  /*0880*/  CS2R R10, SRZ ;  /* 0x00000000000a7805 */ /* 0x000fe2000001ff00 */
[----:B------:R-:W-:Y:S01]  /*0890*/  ISETP.GE.U32.AND P1, PT, R16, 0xe00, PT ;  /* 0x00000e001000780c */ /* 0x000fe20003f26070 */
[----:B------:R-:W-:Y:S01]  /*08a0*/  IMAD R32, R60, 0xe00, R16 ;  /* 0x00000e003c207824 */ /* 0x000fe200078e0210 */
[----:B------:R-:W-:Y:S01]  /*08b0*/  CS2R R4, SRZ ;  /* 0x0000000000047805 */ /* 0x000fe2000001ff00 */
[----:B------:R-:W-:Y:S01]  /*08c0*/  IMAD.MOV.U32 R21, RZ, RZ, 0x4 ;  /* 0x00000004ff157424 */ /* 0x000fe200078e00ff */
[----:B------:R-:W-:Y:S01]  /*08d0*/  CS2R R6, SRZ ;  /* 0x0000000000067805 */ /* 0x000fe2000001ff00 */
[----:B------:R-:W-:Y:S01]  /*08e0*/  IMAD.WIDE R32, R32, R33, c[0x0][0x160] ;  /* 0x0000580020207625 */ /* 0x000fe200078e0221 */
[----:B------:R-:W-:-:S03]  /*08f0*/  IADD3 R18, P0, R53, UR4, RZ ;  /* 0x0000000435127c10 */ /* 0x000fc6000ff1e0ff */
[----:B------:R-:W-:Y:S01]  /*0900*/  IMAD.WIDE.U32 R20, R16, R21, c[0x0][0x168] ;  /* 0x00005a0010147625 */ /* 0x000fe200078e0015 */
[----:B------:R-:W-:-:S03]  /*0910*/  IADD3.X R3, RZ, RZ, RZ, P0, !PT ;  /* 0x000000ffff037210 */ /* 0x000fc600007fe4ff */
[----:B------:R-:W2:Y:S01]  /*0920*/  @!P1 LDG.E.EF.128 R8, [R32.64] ;  /* 0x0000002620089981 */ /* 0x000ea2000c0e1d00 */
[C---:B------:R-:W-:Y:S01]  /*0930*/  IMAD.SHL.U32 R17, R18.reuse, 0x4, RZ ;  /* 0x0000000412117824 */ /* 0x040fe200078e00ff */
[----:B------:R-:W-:Y:S02]  /*0940*/  SHF.L.U64.HI R18, R18, 0x2, R3 ;  /* 0x0000000212127819 */ /* 0x000fe40000010203 */
[----:B------:R-:W3:Y:S02]  /*0950*/  @!P1 LDG.E.EL.128 R4, [R20.64] ;  /* 0x0000002614049981 */ /* 0x000ee4000c2e1d00 */
[----:B------:R-:W-:Y:S01]  /*0960*/  IADD3 R30, P0, R17, c[0x0][0x168], RZ ;  /* 0x00005a00111e7a10 */ /* 0x000fe20007f1e0ff */
[----:B------:R-:W-:Y:S01]  /*0970*/  CS2R R12, SRZ ;  /* 0x00000000000c7805 */ /* 0x000fe2000001ff00 */
[----:B------:R-:W-:Y:S02]  /*0980*/  CS2R R14, SRZ ;  /* 0x00000000000e7805 */ /* 0x000fe4000001ff00 */
[----:B------:R-:W-:-:S05]  /*0990*/  IADD3.X R31, R18, c[0x0][0x16c], RZ, P0, !PT ;  /* 0x00005b00121f7a10 */ /* 0x000fca00007fe4ff */
[----:B------:R-:W4:Y:S01]  /*09a0*/  @!P1 LDG.E.EL.128 R12, [R30.64+0x10] ;  /* 0x000010261e0c9981 */ /* 0x000f22000c2e1d00 */
[----:B------:R-:W-:-:S04]  /*09b0*/  UISETP.GE.U32.AND UP1, UPT, UR41, 0x46600, UPT ;  /* 0x000466002900788c */ /* 0x000fc8000bf26070 */
[----:B------:R-:W-:-:S06]  /*09c0*/  UISETP.GE.U32.AND.EX UP1, UPT, UR42, URZ, UPT, UP1 ;  /* 0x0000003f2a00728c */ /* 0x000fcc000bf26110 */
[----:B------:R-:W-:Y:S02]  /*09d0*/  PLOP3.LUT P0, PT, PT, PT, UP1, 0x80, 0x0 ;  /* 0x000000000000781c */ /* 0x000fe40003f0f018 */
[C---:B------:R-:W-:Y:S02]  /*09e0*/  IADD3 R34, R55.reuse, 0x400, RZ ;  /* 0x0000040037227810 */ /* 0x040fe40007ffe0ff */
[----:B------:R-:W-:-:S05]  /*09f0*/  LOP3.LUT R47, R55, UR4, RZ, 0xfc, !PT ;  /* 0x00000004372f7c12 */ /* 0x000fca000f8efcff */
[----:B------:R-:W-:Y:S01]  /*0a00*/  IMAD R47, R60, 0xe00, R47 ;  /* 0x00000e003c2f7824 */ /* 0x000fe200078e022f */
[----:B--2---:R-:W-:Y:S02]  /*0a10*/  SEL R9, R9, RZ, !P1 ;  /* 0x000000ff09097207 */ /* 0x004fe40004800000 */
[----:B---3--:R-:W-:Y:S02]  /*0a20*/  SEL R3, R6, RZ, !P1 ;  /* 0x000000ff06037207 */ /* 0x008fe40004800000 */
[----:B------:R-:W-:Y:S02]  /*0a30*/  SHF.L.U32 R19, R9, 0x10, RZ ;  /* 0x0000001009137819 */ /* 0x000fe400000006ff */
[----:B------:R-:W-:Y:S01]  /*0a40*/  SEL R11, R11, RZ, !P1 ;  /* 0x000000ff0b0b7207 */ /* 0x000fe20004800000 */
[----:B------:R-:W-:Y:S02]  /*0a50*/  FADD R3, R3, 1 ;  /* 0x3f80000003037421 */ /* 0x000fe40000000000 */
[----:B------:R-:W-:Y:S01]  /*0a60*/  FMUL R44, R2, R19 ;  /* 0x00000013022c7220 */ /* 0x000fe20000400000 */
[----:B------:R-:W-:-:S02]  /*0a70*/  SEL R10, R10, RZ, !P1 ;  /* 0x000000ff0a0a7207 */ /* 0x000fc40004800000 */
[----:B------:R-:W-:Y:S01]  /*0a80*/  SEL R8, R8, RZ, !P1 ;  /* 0x000000ff08087207 */ /* 0x000fe20004800000 */
[----:B------:R-:W-:Y:S01]  /*0a90*/  FMUL R44, R44, R3 ;  /* 0x000000032c2c7220 */ /* 0x000fe20000400000 */
[----:B------:R-:W-:Y:S02]  /*0aa0*/  PRMT R3, R11, 0x7632, R3 ;  /* 0x000076320b037816 */ /* 0x000fe40000000003 */
[----:B------:R-:W-:Y:S02]  /*0ab0*/  PRMT R0, R10, 0x7632, R0 ;  /* 0x000076320a007816 */ /* 0x000fe40000000000 */
[----:B------:R-:W-:Y:S02]  /*0ac0*/  SEL R4, R4, RZ, !P1 ;  /* 0x000000ff04047207 */ /* 0x000fe40004800000 */
[----:B------:R-:W-:Y:S02]  /*0ad0*/  SHF.L.U32 R21, R8, 0x10, RZ ;  /* 0x0000001008157819 */ /* 0x000fe400000006ff */
[----:B------:R-:W-:-:S02]  /*0ae0*/  SHF.L.U32 R3, R3, 0x10, RZ ;  /* 0x0000001003037819 */ /* 0x000fc400000006ff */
[----:B----4-:R-:W-:Y:S02]  /*0af0*/  SEL R13, R13, RZ, !P1 ;  /* 0x000000ff0d0d7207 */ /* 0x010fe40004800000 */
[----:B------:R-:W-:Y:S02]  /*0b00*/  SHF.L.U32 R37, R0, 0x10, RZ ;  /* 0x0000001000257819 */ /* 0x000fe400000006ff */
[----:B------:R-:W-:Y:S02]  /*0b10*/  PRMT R9, R9, 0x7632, R9 ;  /* 0x0000763209097816 */ /* 0x000fe40000000009 */
[----:B------:R-:W-:Y:S01]  /*0b20*/  PRMT R8, R8, 0x7632, R8 ;  /* 0x0000763208087816 */ /* 0x000fe20000000008 */
[----:B------:R-:W-:Y:S01]  /*0b30*/  FADD R19, R4, 1 ;  /* 0x3f80000004137421 */ /* 0x000fe20000000000 */
[C---:B------:R-:W-:Y:S01]  /*0b40*/  FMUL R38, R2.reuse, R21 ;  /* 0x0000001502267220 */ /* 0x040fe20000400000 */
[C---:B------:R-:W-:Y:S01]  /*0b50*/  FMUL R36, R2.reuse, R3 ;  /* 0x0000000302247220 */ /* 0x040fe20000400000 */
[----:B------:R-:W-:Y:S01]  /*0b60*/  SEL R5, R5, RZ, !P1 ;  /* 0x000000ff05057207 */ /* 0x000fe20004800000 */
[----:B------:R-:W-:Y:S01]  /*0b70*/  FADD R0, R13, 1 ;  /* 0x3f8000000d007421 */ /* 0x000fe20000000000 */
[----:B------:R-:W-:Y:S01]  /*0b80*/  SEL R7, R7, RZ, !P1 ;  /* 0x000000ff07077207 */ /* 0x000fe20004800000 */
[----:B------:R-:W-:Y:S01]  /*0b90*/  FMUL R37, R2, R37 ;  /* 0x0000002502257220 */ /* 0x000fe20000400000 */
[----:B------:R-:W-:Y:S01]  /*0ba0*/  SEL R12, R12, RZ, !P1 ;  /* 0x000000ff0c0c7207 */ /* 0x000fe20004800000 */
[----:B------:R-:W-:Y:S01]  /*0bb0*/  IMAD.U32 R3, R10, 0x10000, RZ ;  /* 0x000100000a037824 */ /* 0x000fe200078e00ff */
[----:B------:R-:W-:Y:S01]  /*0bc0*/  SEL R14, R14, RZ, !P1 ;  /* 0x000000ff0e0e7207 */ /* 0x000fe20004800000 */
[----:B------:R-:W-:Y:S01]  /*0bd0*/  IMAD.U32 R31, R11, 0x10000, RZ ;  /* 0x000100000b1f7824 */ /* 0x000fe200078e00ff */
[----:B------:R-:W-:-:S02]  /*0be0*/  SEL R15, R15, RZ, !P1 ;  /* 0x000000ff0f0f7207 */ /* 0x000fc40004800000 */
[----:B------:R-:W-:Y:S02]  /*0bf0*/  SHF.L.U32 R9, R9, 0x10, RZ ;  /* 0x0000001009097819 */ /* 0x000fe400000006ff */
[----:B------:R-:W-:Y:S01]  /*0c00*/  SHF.L.U32 R39, R8, 0x10, RZ ;  /* 0x0000001008277819 */ /* 0x000fe200000006ff */
[----:B------:R-:W-:Y:S01]  /*0c10*/  FMUL R38, R38, R19 ;  /* 0x0000001326267220 */ /* 0x000fe20000400000 */
[----:B------:R-:W-:Y:S01]  /*0c20*/  FMUL R37, R37, R0 ;  /* 0x0000000025257220 */ /* 0x000fe20000400000 */
[----:B------:R-:W-:Y:S01]  /*0c30*/  FMUL R30, R2, R3 ;  /* 0x00000003021e7220 */ /* 0x000fe20000400000 */
[----:B------:R-:W-:Y:S01]  /*0c40*/  LOP3.LUT R19, R34, UR4, RZ, 0xfc, !PT ;  /* 0x0000000422137c12 */ /* 0x000fe2000f8efcff */
[----:B------:R-:W-:Y:S01]  /*0c50*/  FMUL R31, R2, R31 ;  /* 0x0000001f021f7220 */ /* 0x000fe20000400000 */
[----:B------:R-:W-:Y:S01]  /*0c60*/  FADD R15, R15, 1 ;  /* 0x3f8000000f0f7421 */ /* 0x000fe20000000000 */
[----:B------:R-:W-:Y:S01]  /*0c70*/  FADD R14, R14, 1 ;  /* 0x3f8000000e0e7421 */ /* 0x000fe20000000000 */
[----:B------:R-:W-:Y:S01]  /*0c80*/  PLOP3.LUT P1, PT, PT, PT, UP0, 0x80, 0x0 ;  /* 0x000000000000781c */ /* 0x000fe20003f2f008 */
[----:B------:R-:W-:Y:S01]  /*0c90*/  FADD R0, R5, 1 ;  /* 0x3f80000005007421 */ /* 0x000fe20000000000 */
[----:B------:R-:W-:Y:S01]  /*0ca0*/  FADD R4, R7, 1 ;  /* 0x3f80000007047421 */ /* 0x000fe20000000000 */
[----:B------:R-:W-:Y:S01]  /*0cb0*/  FADD R3, R12, 1 ;  /* 0x3f8000000c037421 */ /* 0x000fe20000000000 */
[C---:B------:R-:W-:Y:S01]  /*0cc0*/  FMUL R45, R2.reuse, R9 ;  /* 0x00000009022d7220 */ /* 0x040fe20000400000 */
[----:B------:R-:W-:Y:S01]  /*0cd0*/  FMUL R39, R2, R39 ;  /* 0x0000002702277220 */ /* 0x000fe20000400000 */
[----:B------:R-:W-:Y:S01]  /*0ce0*/  FMUL R36, R36, R15 ;  /* 0x0000000f24247220 */ /* 0x000fe20000400000 */
[----:B------:R-:W-:Y:S01]  /*0cf0*/  FMUL R31, R31, R14 ;  /* 0x0000000e1f1f7220 */ /* 0x000fe20000400000 */
[----:B------:R-:W-:Y:S01]  /*0d00*/  P2R R52, PR, RZ, 0x2 ;  /* 0x00000002ff347803 */ /* 0x000fe20000000000 */
[----:B------:R-:W-:Y:S01]  /*0d10*/  FMUL R30, R30, R3 ;  /* 0x000000031e1e7220 */ /* 0x000fe20000400000 */
[----:B------:R-:W-:Y:S01]  /*0d20*/  FMUL R45, R45, R4 ;  /* 0x000000042d2d7220 */ /* 0x000fe20000400000 */
[----:B------:R-:W-:Y:S01]  /*0d30*/  FMUL R39, R39, R0 ;  /* 0x0000000027277220 */ /* 0x000fe20000400000 */
[----:B------:R-:W-:Y:S01]  /*0d40*/  IMAD R46, R60, 0xe00, R19 ;  /* 0x00000e003c2e7824 */ /* 0x000fe200078e0213 */
[----:B------:R-:W-:Y:S05]  /*0d50*/  @!P0 BRA `(.L_x_0) ;  /* 0x0000012000008947 */ /* 0x000fea0003800000 */
[----:B------:R-:W-:Y:S01]  /*0d60*/  UMOV UR8, 32@lo(assertMessage_0) ;  /* 0x0000000000087882 */ /* 0x000fe20000000000 */
[----:B------:R-:W-:Y:S01]  /*0d70*/  IMAD.MOV.U32 R8, RZ, RZ, 0x373 ;  /* 0x00000373ff087424 */ /* 0x000fe200078e00ff */
[----:B------:R-:W-:Y:S01]  /*0d80*/  UMOV UR9, 32@hi(assertMessage_0) ;  /* 0x0000000000097882 */ /* 0x000fe20000000000 */
[----:B------:R-:W-:Y:S01]  /*0d90*/  MOV R12, 0x1 ;  /* 0x00000001000c7802 */ /* 0x000fe20000000f00 */
[----:B------:R-:W-:Y:S01]  /*0da0*/  UMOV UR6, 32@lo(assertFile_0) ;  /* 0x0000000000067882 */ /* 0x000fe20000000000 */
[----:B------:R-:W-:Y:S01]  /*0db0*/  MOV R13, RZ ;  /* 0x000000ff000d7202 */ /* 0x000fe20000000f00 */
[----:B------:R-:W-:Y:S01]  /*0dc0*/  UMOV UR7, 32@hi(assertFile_0) ;  /* 0x0000000000077882 */ /* 0x000fe20000000000 */
[----:B------:R-:W-:Y:S01]  /*0dd0*/  IMAD.U32 R4, RZ, RZ, UR8 ;  /* 0x00000008ff047e24 */ /* 0x000fe2000f8e00ff */
[----:B------:R-:W-:Y:S01]  /*0de0*/  UMOV UR4, 32@lo(assertFunc_0) ;  /* 0x0000000000047882 */ /* 0x000fe20000000000 */
[----:B------:R-:W-:Y:S01]  /*0df0*/  MOV R5, UR9 ;  /* 0x0000000900057c02 */ /* 0x000fe20008000f00 */
[----:B------:R-:W-:Y:S01]  /*0e00*/  UMOV UR5, 32@hi(assertFunc_0) ;  /* 0x0000000000057882 */ /* 0x000fe20000000000 */
[----:B------:R-:W-:Y:S01]  /*0e10*/  MOV R6, UR6 ;  /* 0x0000000600067c02 */ /* 0x000fe20008000f00 */
[----:B------:R-:W-:Y:S01]  /*0e20*/  IMAD.U32 R7, RZ, RZ, UR7 ;  /* 0x00000007ff077e24 */ /* 0x000fe2000f8e00ff */
[----:B------:R-:W-:-:S02]  /*0e30*/  MOV R10, UR4 ;  /* 0x00000004000a7c02 */ /* 0x000fc40008000f00 */
[----:B------:R-:W-:-:S02]  /*0e40*/  MOV R11, UR5 ;  /* 0x00000005000b7c02 */ /* 0x000fc40008000f00 */
[----:B------:R-:W-:Y:S02]  /*0e50*/  MOV R20, 32@lo((triton__0d1d2d3d4d5d6d7d8de9de + .L_x_0@srel)) ;  /* 0x0000000000147802 */ /* 0x000fe40000000f00 */
[----:B------:R-:W-:-:S04]  /*0e60*/  MOV R21, 32@hi((triton__0d1d2d3d4d5d6d7d8de9de + .L_x_0@srel)) ;  /* 0x0000000000157802 */ /* 0x000fc80000000f00 */
[----:B------:R-:W-:Y:S05]  /*0e70*/  CALL.ABS.NOINC `(__assertfail) ;  /* 0x0000000000007943 */ /* 0x000fea0003c00000 */
.L_x_0:
[----:B------:R-:W-:Y:S01]  /*0e80*/  ISETP.GE.U32.AND P0, PT, R16, 0xe00, PT ;  /* 0x00000e001000780c */ /* 0x000fe20003f06070 */
[----:B------:R-:W-:Y:S01]  /*0e90*/  CS2R R4, SRZ ;  /* 0x0000000000047805 */ /* 0x000fe2000001ff00 */
[----:B------:R-:W-:Y:S01]  /*0ea0*/  IADD3 R8, P1, R17, UR36, RZ ;  /* 0x0000002411087c10 */ /* 0x000fe2000ff3e0ff */
[----:B------:R-:W-:-:S03]  /*0eb0*/  CS2R R6, SRZ ;  /* 0x0000000000067805 */ /* 0x000fc6000001ff00 */
[----:B------:R-:W-:-:S07]  /*0ec0*/  IADD3.X R9, R18, UR40, RZ, P1, !PT ;  /* 0x0000002812097c10 */ /* 0x000fce0008ffe4ff */
[----:B------:R0:W2:Y:S01]  /*0ed0*/  @!P0 LDG.E.EF.128 R4, [R8.64+0x10] ;  /* 0x0000102608048981 */ /* 0x0000a2000c0e1d00 */
[----:B------:R-:W-:Y:S01]  /*0ee0*/  LEA R12, P1, R16, UR36, 0x2 ;  /* 0x00000024100c7c11 */ /* 0x000fe2000f8210ff */
[----:B------:R-:W-:-:S03]  /*0ef0*/  CS2R R10, SRZ ;  /* 0x00000000000a7805 */ /* 0x000fc6000001ff00 */
[----:B------:R-:W-:Y:S01]  /*0f00*/  LEA.HI.X R13, R16, UR40, RZ, 0x2, P1 ;  /* 0x00000028100d7c11 */ /* 0x000fe200088f14ff */
[----:B0-----:R-:W-:-:S06]  /*0f10*/  CS2R R8, SRZ ;  /* 0x0000000000087805 */ /* 0x001fcc000001ff00 */
[----:B------:R0:W3:Y:S01]  /*0f20*/  @!P0 LDG.E.EF.128 R8, [R12.64] ;  /* 0x000000260c088981 */ /* 0x0000e2000c0e1d00 */
[----:B------:R-:W-:Y:S01]  /*0f30*/  WARPSYNC 0xffffffff ;  /* 0xffffffff00007948 */ /* 0x000fe20003800000 */
[----:B--2---:R-:W-:Y:S02]  /*0f40*/  SEL R7, R7, RZ, !P0 ;  /* 0x000000ff07077207 */ /* 0x004fe40004000000 */
[----:B------:R-:W-:Y:S02]  /*0f50*/  SEL R6, R6, RZ, !P0 ;  /* 0x000000ff06067207 */ /* 0x000fe40004000000 */
[----:B------:R-:W-:Y:S01]  /*0f60*/  SEL R3, R4, RZ, !P0 ;  /* 0x000000ff04037207 */ /* 0x000fe20004000000 */
[----:B------:R-:W-:Y:S02]  /*0f70*/  FFMA R7, R7, 59.866519927978515625, R36 ;  /* 0x426f775107077823 */ /* 0x000fe40000000024 */
[----:B------:R-:W-:Y:S02]  /*0f80*/  FFMA R6, R6, 59.866519927978515625, R31 ;  /* 0x426f775106067823 */ /* 0x000fe4000000001f */
[----:B------:R-:W-:Y:S01]  /*0f90*/  FFMA R4, R3, 59.866519927978515625, R30 ;  /* 0x426f775103047823 */ /* 0x000fe2000000001e */
[----:B------:R-:W-:Y:S01]  /*0fa0*/  FMUL R14, R7, R7 ;  /* 0x00000007070e7220 */ /* 0x000fe20000400000 */
[----:B------:R-:W-:-:S02]  /*0fb0*/  FMUL R3, R6, R6 ;  /* 0x0000000606037220 */ /* 0x000fc40000400000 */
[----:B------:R-:W-:Y:S02]  /*0fc0*/  FMUL R0, R4, R4 ;  /* 0x0000000404007220 */ /* 0x000fe40000400000 */
[----:B------:R-:W-:Y:S02]  /*0fd0*/  FSEL R15, R14, -RZ, !P0 ;  /* 0x800000ff0e0f7208 */ /* 0x000fe40004000000 */
[----:B0-----:R-:W-:Y:S02]  /*0fe0*/  FSEL R12, R3, -RZ, !P0 ;  /* 0x800000ff030c7208 */ /* 0x001fe40004000000 */
[----:B------:R-:W-:Y:S01]  /*0ff0*/  FSEL R14, R0, -RZ, !P0 ;  /* 0x800000ff000e7208 */ /* 0x000fe20004000000 */
[----:B------:R-:W-:Y:S01]  /*1000*/  FADD R22, R15, R22 ;  /* 0x000000160f167221 */ /* 0x000fe20000000000 */
[----:B------:R-:W-:Y:S01]  /*1010*/  SEL R0, R5, RZ, !P0 ;  /* 0x000000ff05007207 */ /* 0x000fe20004000000 */
[----:B------:R-:W-:Y:S01]  /*1020*/  FADD R23, R12, R23 ;  /* 0x000000170c177221 */ /* 0x000fe20000000000 */
[----:B---3--:R-:W-:Y:S01]  /*1030*/  SEL R3, R8, RZ, !P0 ;  /* 0x000000ff08037207 */ /* 0x008fe20004000000 */
[----:B------:R-:W-:Y:S01]  /*1040*/  FADD R25, R14, R25 ;  /* 0x000000190e197221 */ /* 0x000fe20000000000 */
[----:B------:R-:W-:Y:S01]  /*1050*/  SEL R12, R9, RZ, !P0 ;  /* 0x000000ff090c7207 */ /* 0x000fe20004000000 */
[----:B------:R-:W-:Y:S01]  /*1060*/  FFMA R5, R0, 59.866519927978515625, R37 ;  /* 0x426f775100057823 */ /* 0x000fe20000000025 */
[----:B------:R-:W-:Y:S01]  /*1070*/  SEL R13, R10, RZ, !P0 ;  /* 0x000000ff0a0d7207 */ /* 0x000fe20004000000 */
[----:B------:R-:W-:Y:S01]  /*1080*/  FFMA R8, R3, 59.866519927978515625, R38 ;  /* 0x426f775103087823 */ /* 0x000fe20000000026 */
[----:B------:R-:W-:Y:S01]  /*1090*/  SEL R14, R11, RZ, !P0 ;  /* 0x000000ff0b0e7207 */ /* 0x000fe20004000000 */
[----:B------:R-:W-:Y:S01]  /*10a0*/  FMUL R0, R5, R5 ;  /* 0x0000000505007220 */ /* 0x000fe20000400000 */
[----:B------:R-:W-:Y:S01]  /*10b0*/  FFMA R9, R12, 59.866519927978515625, R39 ;  /* 0x426f77510c097823 */ /* 0x000fe20000000027 */
[----:B------:R-:W-:Y:S01]  /*10c0*/  FFMA R10, R13, 59.866519927978515625, R44 ;  /* 0x426f77510d0a7823 */ /* 0x000fe2000000002c */
[----:B------:R-:W-:Y:S01]  /*10d0*/  FMUL R13, R8, R8 ;  /* 0x00000008080d7220 */ /* 0x000fe20000400000 */
[----:B------:R-:W-:Y:S01]  /*10e0*/  FFMA R11, R14, 59.866519927978515625, R45 ;  /* 0x426f77510e0b7823 */ /* 0x000fe2000000002d */
[----:B------:R-:W-:Y:S01]  /*10f0*/  FMUL R12, R9, R9 ;  /* 0x00000009090c7220 */ /* 0x000fe20000400000 */
[----:B------:R-:W-:Y:S01]  /*1100*/  FSEL R15, R0, -RZ, !P0 ;  /* 0x800000ff000f7208 */ /* 0x000fe20004000000 */
[----:B------:R-:W-:Y:S01]  /*1110*/  FMUL R3, R10, R10 ;  /* 0x0000000a0a037220 */ /* 0x000fe20000400000 */
[----:B------:R-:W-:Y:S01]  /*1120*/  FMUL R0, R11, R11 ;  /* 0x0000000b0b007220 */ /* 0x000fe20000400000 */
[----:B------:R-:W-:-:S02]  /*1130*/  FSEL R14, R13, -RZ, !P0 ;  /* 0x800000ff0d0e7208 */ /* 0x000fc40004000000 */
[----:B------:R-:W-:Y:S01]  /*1140*/  FSEL R13, R12, -RZ, !P0 ;  /* 0x800000ff0c0d7208 */ /* 0x000fe20004000000 */
[----:B------:R-:W-:Y:S01]  /*1150*/  FADD R24, R15, R24 ;  /* 0x000000180f187221 */ /* 0x000fe20000000000 */
[----:B------:R-:W-:Y:S01]  /*1160*/  FSEL R12, R3, -RZ, !P0 ;  /* 0x800000ff030c7208 */ /* 0x000fe20004000000 */
[----:B------:R-:W-:Y:S01]  /*1170*/  FADD R29, R14, R29 ;  /* 0x0000001d0e1d7221 */ /* 0x000fe20000000000 */
[----:B------:R-:W-:Y:S01]  /*1180*/  FSEL R3, R0, -RZ, !P0 ;  /* 0x800000ff00037208 */ /* 0x000fe20004000000 */
[----:B------:R-:W-:Y:S01]  /*1190*/  FADD R28, R13, R28 ;  /* 0x0000001c0d1c7221 */ /* 0x000fe20000000000 */
[----:B------:R-:W-:Y:S01]  /*11a0*/  MOV R0, 0x4 ;  /* 0x0000000400007802 */ /* 0x000fe20000000f00 */
[----:B------:R-:W-:Y:S02]  /*11b0*/  FADD R27, R12, R27 ;  /* 0x0000001b0c1b7221 */ /* 0x000fe40000000000 */
[----:B------:R-:W-:Y:S02]  /*11c0*/  FADD R26, R3, R26 ;  /* 0x0000001a031a7221 */ /* 0x000fe40000000000 */
[----:B------:R-:W-:-:S04]  /*11d0*/  IMAD.WIDE R12, R47, R0, c[0x0][0x188] ;  /* 0x000062002f0c7625 */ /* 0x000fc800078e0200 */
[----:B------:R-:W-:-:S04]  /*11e0*/  IMAD.WIDE R46, R46, R0, c[0x0][0x188] ;  /* 0x000062002e2e7625 */ /* 0x000fc800078e0200 */
[----:B------:R-:W0:Y:S04]  /*11f0*/  S2R R20, SR_TID.X ;  /* 0x0000000000147919 */ /* 0x000e280000002100 */
[----:B------:R-:W-:Y:S06]  /*1200*/  BAR.SYNC 0x0 ;  /* 0x0000000000007b1d */ /* 0x000fec0000000000 */
[----:B------:R-:W-:Y:S01]  /*1210*/  STS.128 [R61], R8 ;  /* 0x000000083d007388 */ /* 0x000fe20000000c00 */
[----:B------:R-:W-:Y:S01]  /*1220*/  ISETP.GE.U32.AND P0, PT, R19, 0xe00, PT ;  /* 0x00000e001300780c */ /* 0x000fe20003f06070 */
[----:B------:R-:W-:Y:S01]  /*1230*/  UPLOP3.LUT UP0, UPT, UPT, UPT, UPT, 0x40, 0x0 ;  /* 0x000000000000789c */ /* 0x000fe20003f0e870 */
[----:B------:R-:W-:Y:S01]  /*1240*/  ISETP.NE.AND P6, PT, R52, RZ, PT ;  /* 0x000000ff3400720c */ /* 0x000fe20003fc5270 */
[----:B------:R-:W-:Y:S01]  /*1250*/  STS.128 [R61+0x10], R4 ;  /* 0x000010043d007388 */ /* 0x000fe20000000c00 */
[----:B------:R-:W-:Y:S01]  /*1260*/  UMOV UR4, 0x800 ;  /* 0x0000080000047882 */ /* 0x000fe20000000000 */
[----:B0-----:R-:W-:-:S02]  /*1270*/  LOP3.LUT R20, R20, 0xff, RZ, 0xc0, !PT ;  /* 0x000000ff14147812 */ /* 0x001fc400078ec0ff */
[----:B------:R-:W-:Y:S06]  /*1280*/  BAR.SYNC 0x0 ;  /* 0x0000000000007b1d */ /* 0x000fec0000000000 */
[----:B------:R-:W0:Y:S04]  /*1290*/  LDS.128 R4, [R20.X16] ;  /* 0x0000000014047984 */ /* 0x000e28000000cc00 */
[----:B------:R-:W1:Y:S04]  /*12a0*/  LDS.128 R8, [R20.X16+0x1000] ;  /* 0x0010000014087984 */ /* 0x000e68000000cc00 */
[----:B0-----:R0:W-:Y:S04]  /*12b0*/  STG.E.128 [R12.64], R4 ;  /* 0x000000040c007986 */ /* 0x0011e8000c101d26 */
[----:B-1----:R0:W-:Y:S01]  /*12c0*/  @!P0 STG.E.128 [R46.64], R8 ;  /* 0x000000082e008986 */ /* 0x0021e2000c101d26 */
[----:B------:R-:W-:Y:S05]  /*12d0*/  @P6 BRA `(.L_x_1) ;  /* 0xfffff57000006947 */ /* 0x000fea000383ffff */
[----:B------:R-:W-:Y:S01]  /*12e0*/  FADD R28, R29, R28 ;  /* 0x0000001c1d1c7221 */ /* 0x000fe20000000000 */
[----:B------:R-:W1:Y:S04]  /*12f0*/  S2R R20, SR_TID.X ;  /* 0x0000000000147919 */ /* 0x000e680000002100 */
[----:B------:R-:W-:Y:S06]  /*1300*/  BAR.SYNC 0x0 ;  /* 0x0000000000007b1d */ /* 0x000fec0000000000 */
[----:B------:R-:W-:Y:S01]  /*1310*/  FADD R27, R27, R28 ;  /* 0x0000001c1b1b7221 */ /* 0x000fe20000000000 */
[----:B0-----:R-:W0:Y:S01]  /*1320*/  S2R R8, SR_TID.X ;  /* 0x0000000000087919 */ /* 0x001e220000002100 */
[----:B------:R-:W-:Y:S01]  /*1330*/  ISETP.NE.AND P0, PT, R54, RZ, PT ;  /* 0x000000ff3600720c */ /* 0x000fe20003f05270 */
[----:B------:R-:W-:Y:S01]  /*1340*/  UPLOP3.LUT UP0, UPT, UPT, UPT, UPT, 0x80, 0x0 ;  /* 0x000000000000789c */ /* 0x000fe20003f0f070 */
[----:B------:R-:W-:Y:S01]  /*1350*/  FADD R26, R26, R27 ;  /* 0x0000001b1a1a7221 */ /* 0x000fe20000000000 */
[----:B------:R-:W-:-:S03]  /*1360*/  UMOV UR4, URZ ;  /* 0x0000003f00047c82 */ /* 0x000fc60008000000 */
[----:B------:R-:W-:-:S04]  /*1370*/  FADD R25, R25, R26 ;  /* 0x0000001a19197221 */ /* 0x000fc80000000000 */
[----:B------:R-:W-:Y:S01]  /*1380*/  FADD R24, R24, R25 ;  /* 0x0000001918187221 */ /* 0x000fe20000000000 */
[----:B-1----:R-:W-:-:S03]  /*1390*/  LOP3.LUT P5, RZ, R20, 0x1f, RZ, 0xc0, !PT ;  /* 0x0000001f14ff7812 */ /* 0x002fc600078ac0ff */
[----:B------:R-:W-:Y:S01]  /*13a0*/  FADD R23, R23, R24 ;  /* 0x0000001817177221 */ /* 0x000fe20000000000 */
[----:B------:R-:W-:-:S03]  /*13b0*/  ISETP.GE.AND P6, PT, R20, 0x8, PT ;  /* 0x000000081400780c */ /* 0x000fc60003fc6270 */
[----:B------:R-:W-:-:S05]  /*13c0*/  FADD R23, R22, R23 ;  /* 0x0000001716177221 */ /* 0x000fca0000000000 */
[----:B------:R-:W1:Y:S01]  /*13d0*/  SHFL.BFLY PT, R0, R23, 0x10, 0x1f ;  /* 0x0e001f0017007f89 */ /* 0x000e6200000e0000 */
[----:B0-----:R-:W-:-:S04]  /*13e0*/  SHF.R.U32.HI R7, RZ, 0x3, R8 ;  /* 0x00000003ff077819 */ /* 0x001fc80000011608 */
[----:B------:R-:W-:Y:S01]  /*13f0*/  LOP3.LUT R7, R7, 0x1c, RZ, 0xc0, !PT ;  /* 0x0000001c07077812 */ /* 0x000fe200078ec0ff */
[----:B-1----:R-:W-:-:S05]  /*1400*/  FADD R0, R23, R0 ;  /* 0x0000000017007221 */ /* 0x002fca0000000000 */
        /* <DEDUP_REMOVED lines=11> */
[----:B------:R-:W-:-:S03]  /*14c0*/  IMAD.MOV.U32 R7, RZ, RZ, 0x39924925 ;  /* 0x39924925ff077424 */ /* 0x000fc600078e00ff */
[----:B0-----:R-:W0:Y:S02]  /*14d0*/  SHFL.BFLY PT, R3, R6, 0x4, 0x1f ;  /* 0x0c801f0006037f89 */ /* 0x001e2400000e0000 */
[----:B0-----:R-:W-:-:S05]  /*14e0*/  FADD R3, R6, R3 ;  /* 0x0000000306037221 */ /* 0x001fca0000000000 */
[----:B------:R-:W0:Y:S02]  /*14f0*/  SHFL.BFLY PT, R0, R3, 0x2, 0x1f ;  /* 0x0c401f0003007f89 */ /* 0x000e2400000e0000 */
[----:B0-----:R-:W-:-:S05]  /*1500*/  FADD R2, R3, R0 ;  /* 0x0000000003027221 */ /* 0x001fca0000000000 */
[----:B------:R-:W0:Y:S02]  /*1510*/  SHFL.BFLY PT, R5, R2, 0x1, 0x1f ;  /* 0x0c201f0002057f89 */ /* 0x000e2400000e0000 */
[----:B0-----:R-:W-:-:S05]  /*1520*/  FADD R5, R2, R5 ;  /* 0x0000000502057221 */ /* 0x001fca0000000000 */
[----:B------:R-:W-:Y:S04]  /*1530*/  @P0 STS [R8.X4], R5 ;  /* 0x0000000508000388 */ /* 0x000fe80000004800 */
[----:B------:R-:W-:Y:S06]  /*1540*/  BAR.SYNC 0x0 ;  /* 0x0000000000007b1d */ /* 0x000fec0000000000 */
[----:B------:R-:W0:Y:S02]  /*1550*/  LDS R0, [RZ] ;  /* 0x00000000ff007984 */ /* 0x000e240000000800 */
[----:B0-----:R-:W-:-:S06]  /*1560*/  FFMA R0, R0, R7, 9.9999997473787516356e-06 ;  /* 0x3727c5ac00007423 */ /* 0x001fcc0000000007 */
[----:B------:R-:W0:Y:S02]  /*1570*/  MUFU.RSQ R0, R0 ;  /* 0x0000000000007308 */ /* 0x000e240000001400 */
.L_x_2:
[C---:B0-----:R-:W-:Y:S01]  /*1580*/  IADD3 R3, R53.reuse, 0x4, RZ ;  /* 0x0000000435037810 */ /* 0x041fe20007ffe0ff */
[----:B------:R-:W-:Y:S01]  /*1590*/  CS2R R6, SRZ ;  /* 0x0000000000067805 */ /* 0x000fe2000001ff00 */
[C---:B------:R-:W-:Y:S01]  /*15a0*/  LOP3.LUT R25, R53.reuse, UR4, RZ, 0xfc, !PT ;  /* 0x0000000435197c12 */ /* 0x040fe2000f8efcff */
[----:B------:R-:W-:Y:S01]  /*15b0*/  CS2R R8, SRZ ;  /* 0x0000000000087805 */ /* 0x000fe2000001ff00 */
[----:B------:R-:W-:Y:S01]  /*15c0*/  IADD3 R2, P0, R53, UR4, RZ ;  /* 0x0000000435027c10 */ /* 0x000fe2000ff1e0ff */
[----:B------:R-:W-:Y:S01]  /*15d0*/  CS2R R10, SRZ ;  /* 0x00000000000a7805 */ /* 0x000fe2000001ff00 */
[----:B------:R-:W-:Y:S02]  /*15e0*/  LOP3.LUT R3, R3, UR4, RZ, 0xfc, !PT ;  /* 0x0000000403037c12 */ /* 0x000fe4000f8efcff */
[----:B------:R-:W-:Y:S02]  /*15f0*/  ISETP.GE.U32.AND P1, PT, R25, 0xe00, PT ;  /* 0x00000e001900780c */ /* 0x000fe40003f26070 */
[----:B------:R-:W-:Y:S01]  /*1600*/  IADD3.X R5, RZ, RZ, RZ, P0, !PT ;  /* 0x000000ffff057210 */ /* 0x000fe200007fe4ff */
[----:B------:R-:W-:Y:S01]  /*1610*/  IMAD R3, R60, 0xe00, R3 ;  /* 0x00000e003c037824 */ /* 0x000fe200078e0203 */
[----:B------:R-:W-:-:S02]  /*1620*/  LEA R20, P0, R2, c[0x0][0x180], 0x2 ;  /* 0x0000600002147a11 */ /* 0x000fc400078010ff */
[----:B------:R-:W-:Y:S02]  /*1630*/  MOV R26, 0x4 ;  /* 0x00000004001a7802 */ /* 0x000fe40000000f00 */
[----:B------:R-:W-:Y:S02]  /*1640*/  LEA.HI.X R21, R2, c[0x0][0x184], R5, 0x2, P0 ;  /* 0x0000610002157a11 */ /* 0x000fe400000f1405 */
[----:B------:R-:W-:Y:S01]  /*1650*/  CS2R R4, SRZ ;  /* 0x0000000000047805 */ /* 0x000fe2000001ff00 */
[-C--:B------:R-:W-:Y:S02]  /*1660*/  IMAD.WIDE R22, R3, R26.reuse, c[0x0][0x188] ;  /* 0x0000620003167625 */ /* 0x080fe400078e021a */
[----:B------:R1:W2:Y:S02]  /*1670*/  @!P1 LDG.E.EL.128 R8, [R20.64+0x10] ;  /* 0x0000102614089981 */ /* 0x0002a4000c2e1d00 */
[----:B------:R-:W-:Y:S02]  /*1680*/  IMAD R2, R60, 0xe00, R25 ;  /* 0x00000e003c027824 */ /* 0x000fe400078e0219 */
[----:B------:R-:W3:Y:S01]  /*1690*/  @!P1 LDG.E.EF.128 R4, [R22.64] ;  /* 0x0000002616049981 */ /* 0x000ee2000c0e1d00 */
[----:B------:R-:W-:Y:S01]  /*16a0*/  CS2R R16, SRZ ;  /* 0x0000000000107805 */ /* 0x000fe2000001ff00 */
[----:B------:R-:W-:Y:S01]  /*16b0*/  CS2R R12, SRZ ;  /* 0x00000000000c7805 */ /* 0x000fe2000001ff00 */
[----:B------:R-:W-:Y:S01]  /*16c0*/  CS2R R14, SRZ ;  /* 0x00000000000e7805 */ /* 0x000fe2000001ff00 */
[----:B------:R-:W-:Y:S01]  /*16d0*/  CS2R R18, SRZ ;  /* 0x0000000000127805 */ /* 0x000fe2000001ff00 */
[----:B------:R-:W-:-:S04]  /*16e0*/  IMAD.WIDE.U32 R24, R25, R26, c[0x0][0x180] ;  /* 0x0000600019187625 */ /* 0x000fc800078e001a */
[----:B-1----:R-:W-:Y:S01]  /*16f0*/  IMAD.WIDE R20, R2, R26, c[0x0][0x188] ;  /* 0x0000620002147625 */ /* 0x002fe200078e021a */
[----:B------:R-:W4:Y:S04]  /*1700*/  @!P1 LDG.E.EL.128 R12, [R24.64] ;  /* 0x00000026180c9981 */ /* 0x000f28000c2e1d00 */
[----:B------:R1:W5:Y:S01]  /*1710*/  @!P1 LDG.E.EF.128 R16, [R20.64] ;  /* 0x0000002614109981 */ /* 0x000362000c0e1d00 */
[----:B------:R-:W-:Y:S01]  /*1720*/  PLOP3.LUT P0, PT, PT, PT, UP0, 0x80, 0x0 ;  /* 0x000000000000781c */ /* 0x000fe20003f0f008 */
[----:B------:R-:W-:Y:S02]  /*1730*/  UPLOP3.LUT UP0, UPT, UPT, UPT, UPT, 0x40, 0x0 ;  /* 0x000000000000789c */ /* 0x000fe40003f0e870 */
[----:B------:R-:W-:Y:S01]  /*1740*/  UMOV UR4, 0x800 ;  /* 0x0000080000047882 */ /* 0x000fe20000000000 */
[----:B--2---:R-:W-:-:S02]  /*1750*/  SEL R8, R8, RZ, !P1 ;  /* 0x000000ff08087207 */ /* 0x004fc40004800000 */
[----:B------:R-:W-:Y:S02]  /*1760*/  SEL R9, R9, RZ, !P1 ;  /* 0x000000ff09097207 */ /* 0x000fe40004800000 */
[----:B---3--:R-:W-:Y:S02]  /*1770*/  SEL R3, R4, RZ, !P1 ;  /* 0x000000ff04037207 */ /* 0x008fe40004800000 */
[----:B------:R-:W-:Y:S02]  /*1780*/  SEL R5, R5, RZ, !P1 ;  /* 0x000000ff05057207 */ /* 0x000fe40004800000 */
[----:B------:R-:W-:Y:S02]  /*1790*/  SEL R23, R6, RZ, !P1 ;  /* 0x000000ff06177207 */ /* 0x000fe40004800000 */
[----:B------:R-:W-:Y:S01]  /*17a0*/  SEL R10, R10, RZ, !P1 ;  /* 0x000000ff0a0a7207 */ /* 0x000fe20004800000 */
[C---:B0-----:R-:W-:Y:S01]  /*17b0*/  FMUL R3, R0.reuse, R3 ;  /* 0x0000000300037220 */ /* 0x041fe20000400000 */
[----:B------:R-:W-:Y:S01]  /*17c0*/  FMUL R4, R0, R5 ;  /* 0x0000000500047220 */ /* 0x000fe20000400000 */
[----:B------:R-:W-:Y:S01]  /*17d0*/  FADD R8, R8, 1 ;  /* 0x3f80000008087421 */ /* 0x000fe20000000000 */
[----:B------:R-:W-:Y:S01]  /*17e0*/  SEL R7, R7, RZ, !P1 ;  /* 0x000000ff07077207 */ /* 0x000fe20004800000 */
[----:B------:R-:W-:Y:S01]  /*17f0*/  FMUL R5, R0, R23 ;  /* 0x0000001700057220 */ /* 0x000fe20000400000 */
[----:B------:R-:W-:Y:S01]  /*1800*/  SEL R11, R11, RZ, !P1 ;  /* 0x000000ff0b0b7207 */ /* 0x000fe20004800000 */
[----:B------:R-:W-:Y:S01]  /*1810*/  FADD R9, R9, 1 ;  /* 0x3f80000009097421 */ /* 0x000fe20000000000 */
[----:B------:R-:W-:Y:S01]  /*1820*/  FADD R10, R10, 1 ;  /* 0x3f8000000a0a7421 */ /* 0x000fe20000000000 */
[----:B-1----:R-:W-:Y:S01]  /*1830*/  FMUL R20, R3, R8 ;  /* 0x0000000803147220 */ /* 0x002fe20000400000 */
[----:B----4-:R-:W-:Y:S01]  /*1840*/  SEL R8, R12, RZ, !P1 ;  /* 0x000000ff0c087207 */ /* 0x010fe20004800000 */
[----:B------:R-:W-:Y:S01]  /*1850*/  FMUL R21, R4, R9 ;  /* 0x0000000904157220 */ /* 0x000fe20000400000 */
[----:B------:R-:W-:Y:S01]  /*1860*/  FMUL R22, R5, R10 ;  /* 0x0000000a05167220 */ /* 0x000fe20000400000 */
[----:B-----5:R-:W-:Y:S01]  /*1870*/  SEL R3, R16, RZ, !P1 ;  /* 0x000000ff10037207 */ /* 0x020fe20004800000 */
[----:B------:R-:W-:Y:S01]  /*1880*/  FMUL R6, R0, R7 ;  /* 0x0000000700067220 */ /* 0x000fe20000400000 */
[----:B------:R-:W-:Y:S01]  /*1890*/  FADD R11, R11, 1 ;  /* 0x3f8000000b0b7421 */ /* 0x000fe20000000000 */
[----:B------:R-:W-:-:S02]  /*18a0*/  SEL R10, R14, RZ, !P1 ;  /* 0x000000ff0e0a7207 */ /* 0x000fc40004800000 */
[----:B------:R-:W-:Y:S02]  /*18b0*/  SEL R9, R15, RZ, !P1 ;  /* 0x000000ff0f097207 */ /* 0x000fe40004800000 */
[----:B------:R-:W-:Y:S02]  /*18c0*/  SEL R5, R18, RZ, !P1 ;  /* 0x000000ff12057207 */ /* 0x000fe40004800000 */
[----:B------:R-:W-:Y:S02]  /*18d0*/  SEL R19, R19, RZ, !P1 ;  /* 0x000000ff13137207 */ /* 0x000fe40004800000 */
[----:B------:R-:W-:Y:S02]  /*18e0*/  SEL R7, R13, RZ, !P1 ;  /* 0x000000ff0d077207 */ /* 0x000fe40004800000 */
[----:B------:R-:W-:Y:S01]  /*18f0*/  SEL R17, R17, RZ, !P1 ;  /* 0x000000ff11117207 */ /* 0x000fe20004800000 */
[----:B------:R-:W-:Y:S01]  /*1900*/  FMUL R11, R6, R11 ;  /* 0x0000000b060b7220 */ /* 0x000fe20000400000 */
[----:B------:R-:W-:Y:S01]  /*1910*/  FADD R8, R8, 1 ;  /* 0x3f80000008087421 */ /* 0x000fe20000000000 */
[----:B------:R-:W-:Y:S01]  /*1920*/  FMUL R3, R0, R3 ;  /* 0x0000000300037220 */ /* 0x000fe20000400000 */
[----:B------:R-:W-:Y:S01]  /*1930*/  FADD R10, R10, 1 ;  /* 0x3f8000000a0a7421 */ /* 0x000fe20000000000 */
[----:B------:R-:W-:Y:S01]  /*1940*/  FADD R9, R9, 1 ;  /* 0x3f80000009097421 */ /* 0x000fe20000000000 */
[C---:B------:R-:W-:Y:S01]  /*1950*/  FMUL R5, R0.reuse, R5 ;  /* 0x0000000500057220 */ /* 0x040fe20000400000 */
[C---:B------:R-:W-:Y:S01]  /*1960*/  FMUL R6, R0.reuse, R19 ;  /* 0x0000001300067220 */ /* 0x040fe20000400000 */
[----:B------:R-:W-:Y:S01]  /*1970*/  FADD R7, R7, 1 ;  /* 0x3f80000007077421 */ /* 0x000fe20000000000 */
[----:B------:R-:W-:Y:S01]  /*1980*/  FMUL R4, R0, R17 ;  /* 0x0000001100047220 */ /* 0x000fe20000400000 */
[----:B------:R-:W-:Y:S01]  /*1990*/  FMUL R3, R3, R8 ;  /* 0x0000000803037220 */ /* 0x000fe20000400000 */
[----:B------:R-:W-:Y:S01]  /*19a0*/  FMUL R5, R5, R10 ;  /* 0x0000000a05057220 */ /* 0x000fe20000400000 */
[----:B------:R-:W-:Y:S01]  /*19b0*/  FMUL R8, R6, R9 ;  /* 0x0000000906087220 */ /* 0x000fe20000400000 */
[----:B------:R-:W-:Y:S01]  /*19c0*/  FMUL R4, R4, R7 ;  /* 0x0000000704047220 */ /* 0x000fe20000400000 */
[----:B------:R-:W-:-:S02]  /*19d0*/  MOV R13, 0x2 ;  /* 0x00000002000d7802 */ /* 0x000fc40000000f00 */
[----:B------:R-:W-:Y:S02]  /*19e0*/  F2FP.BF16.F32.PACK_AB R6, R21, R20 ;  /* 0x000000141506723e */ /* 0x000fe400000010ff */
[----:B------:R-:W-:Y:S01]  /*19f0*/  F2FP.BF16.F32.PACK_AB R5, R8, R5 ;  /* 0x000000050805723e */ /* 0x000fe200000010ff */
[----:B------:R-:W-:Y:S01]  /*1a00*/  IMAD.WIDE R8, R2, R13, c[0x0][0x190] ;  /* 0x0000640002087625 */ /* 0x000fe200078e020d */
[----:B------:R-:W-:Y:S02]  /*1a10*/  F2FP.BF16.F32.PACK_AB R7, R11, R22 ;  /* 0x000000160b07723e */ /* 0x000fe400000010ff */
[----:B------:R-:W-:Y:S01]  /*1a20*/  F2FP.BF16.F32.PACK_AB R4, R4, R3 ;  /* 0x000000030404723e */ /* 0x000fe200000010ff */
[----:B------:R-:W-:-:S04]  /*1a30*/  IMAD.WIDE R2, R2, R13, c[0x0][0x198] ;  /* 0x0000660002027625 */ /* 0x000fc800078e020d */
[----:B------:R0:W-:Y:S04]  /*1a40*/  @!P1 STG.E.128 [R8.64], R4 ;  /* 0x0000000408009986 */ /* 0x0001e8000c101d26 */
[----:B------:R0:W-:Y:S01]  /*1a50*/  @!P1 STG.E.128 [R2.64], R4 ;  /* 0x0000000402009986 */ /* 0x0001e2000c101d26 */
[----:B------:R-:W-:Y:S05]  /*1a60*/  @P0 BRA `(.L_x_2) ;  /* 0xfffffb1000000947 */ /* 0x000fea000383ffff */
[----:B------:R-:W-:Y:S05]  /*1a70*/  EXIT ;  /* 0x000000000000794d */ /* 0x000fea0003800000 */
.L_x_3:
[----:B------:R-:W-:-:S00]  /*1a80*/  BRA `(.L_x_3) ;  /* 0xfffffff000007947 */ /* 0x000fc0000383ffff */
[----:B------:R-:W-:-:S00]  /*1a90*/  NOP ;  /* 0x0000000000007918 */ /* 0x000fc00000000000 */
        /* <DEDUP_REMOVED lines=14> */
.L_x_4:


//--------------------- .nv.global.init           --------------------------
	.section	.nv.global.init,"aw",@progbits
.nv.global.init:
	.type		_$_str,@object
	.size		_$_str,(assertFunc_0 - _$_str)
_$_str:
        /*0000*/ 	.byte	0x5f, 0x5f, 0x43, 0x55, 0x44, 0x41, 0x5f, 0x46, 0x54, 0x5a, 0x00
	.type		assertFunc_0,@object
	.size		assertFunc_0,(assertFile_0 - assertFunc_0)
assertFunc_0:
        /*000b*/ 	.byte	0x5f, 0x63, 0x61, 0x6c, 0x6c, 0x5f, 0x77, 0x69, 0x74, 0x68, 0x5f, 0x66, 0x72, 0x61, 0x6d, 0x65
        /*001b*/ 	.byte	0x73, 0x5f, 0x72, 0x65, 0x6d, 0x6f, 0x76, 0x65, 0x64
	.type		assertFile_0,@object
	.size		assertFile_0,(assertMessage_0 - assertFile_0)
assertFile_0:
        /*0024*/ 	.byte	0x3c, 0x66, 0x72, 0x6f, 0x7a, 0x65, 0x6e, 0x20, 0x69, 0x6d, 0x70, 0x6f, 0x72, 0x74, 0x6c, 0x69
        /*0034*/ 	.byte	0x62, 0x2e, 0x5f, 0x62, 0x6f, 0x6f, 0x74, 0x73, 0x74, 0x72, 0x61, 0x70, 0x5f, 0x65, 0x78, 0x74
        /*0044*/ 	.byte	0x65, 0x72, 0x6e, 0x61, 0x6c, 0x3e
	.type		assertMessage_0,@object
	.size		assertMessage_0,(.L_2 - assertMessage_0)
assertMessage_0:
        /*004a*/ 	.byte	0x69, 0x6e, 0x64, 0x65, 0x78, 0x20, 0x6f, 0x75, 0x74, 0x20, 0x6f, 0x66, 0x20, 0x62, 0x6f, 0x75
        /*005a*/ 	.byte	0x6e, 0x64, 0x73, 0x3a, 0x20, 0x30, 0x20, 0x3c, 0x3d, 0x20, 0x74, 0x6d, 0x70, 0x32, 0x33, 0x20
        /*006a*/ 	.byte	0x3c, 0x20, 0x32, 0x38, 0x38, 0x32, 0x35, 0x36
.L_2:


//--------------------- .nv.shared.triton__0d1d2d3d4d5d6d7d8de9de --------------------------
	.section	.nv.shared.triton__0d1d2d3d4d5d6d7d8de9de,"aw",@nobits
	.align	16


//--------------------- SYMBOLS --------------------------

	.type		__assertfail,@function
